//
// Generated by NVIDIA NVVM Compiler
//
// Compiler Build ID: CL-36424714
// Cuda compilation tools, release 13.0, V13.0.88
// Based on NVVM 20.0.0
//

.version 9.0
.target sm_100
.address_size 64

	// .globl	_Z23label_pointcloud_kernelPKfPKiPfPiS4_iii

.visible .entry _Z23label_pointcloud_kernelPKfPKiPfPiS4_iii(
	.param .u64 .ptr .align 1 _Z23label_pointcloud_kernelPKfPKiPfPiS4_iii_param_0,
	.param .u64 .ptr .align 1 _Z23label_pointcloud_kernelPKfPKiPfPiS4_iii_param_1,
	.param .u64 .ptr .align 1 _Z23label_pointcloud_kernelPKfPKiPfPiS4_iii_param_2,
	.param .u64 .ptr .align 1 _Z23label_pointcloud_kernelPKfPKiPfPiS4_iii_param_3,
	.param .u64 .ptr .align 1 _Z23label_pointcloud_kernelPKfPKiPfPiS4_iii_param_4,
	.param .u32 _Z23label_pointcloud_kernelPKfPKiPfPiS4_iii_param_5,
	.param .u32 _Z23label_pointcloud_kernelPKfPKiPfPiS4_iii_param_6,
	.param .u32 _Z23label_pointcloud_kernelPKfPKiPfPiS4_iii_param_7
)
{
	.reg .pred 	%p<4>;
	.reg .b32 	%r<13>;
	.reg .b32 	%f<4>;
	.reg .b64 	%rd<20>;

	ld.param.u64 	%rd1, [_Z23label_pointcloud_kernelPKfPKiPfPiS4_iii_param_0];
	ld.param.u64 	%rd2, [_Z23label_pointcloud_kernelPKfPKiPfPiS4_iii_param_1];
	ld.param.u64 	%rd3, [_Z23label_pointcloud_kernelPKfPKiPfPiS4_iii_param_2];
	ld.param.u64 	%rd4, [_Z23label_pointcloud_kernelPKfPKiPfPiS4_iii_param_3];
	ld.param.u64 	%rd5, [_Z23label_pointcloud_kernelPKfPKiPfPiS4_iii_param_4];
	ld.param.u32 	%r5, [_Z23label_pointcloud_kernelPKfPKiPfPiS4_iii_param_5];
	ld.param.u32 	%r3, [_Z23label_pointcloud_kernelPKfPKiPfPiS4_iii_param_6];
	ld.param.u32 	%r4, [_Z23label_pointcloud_kernelPKfPKiPfPiS4_iii_param_7];
	mov.u32 	%r1, %ctaid.x;
	mov.u32 	%r2, %tid.x;
	setp.ge.s32 	%p1, %r1, %r5;
	setp.ge.s32 	%p2, %r2, %r3;
	or.pred  	%p3, %p1, %p2;
	@%p3 bra 	$L__BB0_2;
	cvta.to.global.u64 	%rd6, %rd2;
	cvta.to.global.u64 	%rd7, %rd5;
	cvta.to.global.u64 	%rd8, %rd1;
	cvta.to.global.u64 	%rd9, %rd3;
	cvta.to.global.u64 	%rd10, %rd4;
	mad.lo.s32 	%r6, %r3, %r1, %r2;
	mul.wide.u32 	%rd11, %r6, 4;
	add.s64 	%rd12, %rd6, %rd11;
	ld.global.u32 	%r7, [%rd12];
	mad.lo.s32 	%r8, %r4, %r1, %r7;
	mul.wide.s32 	%rd13, %r8, 4;
	add.s64 	%rd14, %rd7, %rd13;
	atom.global.add.u32 	%r9, [%rd14], 1;
	mad.lo.s32 	%r10, %r8, %r3, %r9;
	mul.lo.s32 	%r11, %r10, 3;
	mul.lo.s32 	%r12, %r6, 3;
	mul.wide.u32 	%rd15, %r12, 4;
	add.s64 	%rd16, %rd8, %rd15;
	ld.global.f32 	%f1, [%rd16];
	mul.wide.s32 	%rd17, %r11, 4;
	add.s64 	%rd18, %rd9, %rd17;
	st.global.f32 	[%rd18], %f1;
	ld.global.f32 	%f2, [%rd16+4];
	st.global.f32 	[%rd18+4], %f2;
	ld.global.f32 	%f3, [%rd16+8];
	st.global.f32 	[%rd18+8], %f3;
	add.s64 	%rd19, %rd10, %rd11;
	st.global.u32 	[%rd19], %r10;
$L__BB0_2:
	ret;

}
	// .globl	_Z30label_pointcloud_kernel_doublePKdPKiPdPiS4_iii
.visible .entry _Z30label_pointcloud_kernel_doublePKdPKiPdPiS4_iii(
	.param .u64 .ptr .align 1 _Z30label_pointcloud_kernel_doublePKdPKiPdPiS4_iii_param_0,
	.param .u64 .ptr .align 1 _Z30label_pointcloud_kernel_doublePKdPKiPdPiS4_iii_param_1,
	.param .u64 .ptr .align 1 _Z30label_pointcloud_kernel_doublePKdPKiPdPiS4_iii_param_2,
	.param .u64 .ptr .align 1 _Z30label_pointcloud_kernel_doublePKdPKiPdPiS4_iii_param_3,
	.param .u64 .ptr .align 1 _Z30label_pointcloud_kernel_doublePKdPKiPdPiS4_iii_param_4,
	.param .u32 _Z30label_pointcloud_kernel_doublePKdPKiPdPiS4_iii_param_5,
	.param .u32 _Z30label_pointcloud_kernel_doublePKdPKiPdPiS4_iii_param_6,
	.param .u32 _Z30label_pointcloud_kernel_doublePKdPKiPdPiS4_iii_param_7
)
{
	.reg .pred 	%p<4>;
	.reg .b32 	%r<13>;
	.reg .b64 	%rd<20>;
	.reg .b64 	%fd<4>;

	ld.param.u64 	%rd1, [_Z30label_pointcloud_kernel_doublePKdPKiPdPiS4_iii_param_0];
	ld.param.u64 	%rd2, [_Z30label_pointcloud_kernel_doublePKdPKiPdPiS4_iii_param_1];
	ld.param.u64 	%rd3, [_Z30label_pointcloud_kernel_doublePKdPKiPdPiS4_iii_param_2];
	ld.param.u64 	%rd4, [_Z30label_pointcloud_kernel_doublePKdPKiPdPiS4_iii_param_3];
	ld.param.u64 	%rd5, [_Z30label_pointcloud_kernel_doublePKdPKiPdPiS4_iii_param_4];
	ld.param.u32 	%r5, [_Z30label_pointcloud_kernel_doublePKdPKiPdPiS4_iii_param_5];
	ld.param.u32 	%r3, [_Z30label_pointcloud_kernel_doublePKdPKiPdPiS4_iii_param_6];
	ld.param.u32 	%r4, [_Z30label_pointcloud_kernel_doublePKdPKiPdPiS4_iii_param_7];
	mov.u32 	%r1, %ctaid.x;
	mov.u32 	%r2, %tid.x;
	setp.ge.s32 	%p1, %r1, %r5;
	setp.ge.s32 	%p2, %r2, %r3;
	or.pred  	%p3, %p1, %p2;
	@%p3 bra 	$L__BB1_2;
	cvta.to.global.u64 	%rd6, %rd2;
	cvta.to.global.u64 	%rd7, %rd5;
	cvta.to.global.u64 	%rd8, %rd1;
	cvta.to.global.u64 	%rd9, %rd3;
	cvta.to.global.u64 	%rd10, %rd4;
	mad.lo.s32 	%r6, %r3, %r1, %r2;
	mul.wide.u32 	%rd11, %r6, 4;
	add.s64 	%rd12, %rd6, %rd11;
	ld.global.u32 	%r7, [%rd12];
	mad.lo.s32 	%r8, %r4, %r1, %r7;
	mul.wide.s32 	%rd13, %r8, 4;
	add.s64 	%rd14, %rd7, %rd13;
	atom.global.add.u32 	%r9, [%rd14], 1;
	mad.lo.s32 	%r10, %r8, %r3, %r9;
	mul.lo.s32 	%r11, %r10, 3;
	mul.lo.s32 	%r12, %r6, 3;
	mul.wide.u32 	%rd15, %r12, 8;
	add.s64 	%rd16, %rd8, %rd15;
	ld.global.f64 	%fd1, [%rd16];
	mul.wide.s32 	%rd17, %r11, 8;
	add.s64 	%rd18, %rd9, %rd17;
	st.global.f64 	[%rd18], %fd1;
	ld.global.f64 	%fd2, [%rd16+8];
	st.global.f64 	[%rd18+8], %fd2;
	ld.global.f64 	%fd3, [%rd16+16];
	st.global.f64 	[%rd18+16], %fd3;
	add.s64 	%rd19, %rd10, %rd11;
	st.global.u32 	[%rd19], %r10;
$L__BB1_2:
	ret;

}
	// .globl	_Z32label_pointcloud_backward_kernelPKfPKiPfPiiii
.visible .entry _Z32label_pointcloud_backward_kernelPKfPKiPfPiiii(
	.param .u64 .ptr .align 1 _Z32label_pointcloud_backward_kernelPKfPKiPfPiiii_param_0,
	.param .u64 .ptr .align 1 _Z32label_pointcloud_backward_kernelPKfPKiPfPiiii_param_1,
	.param .u64 .ptr .align 1 _Z32label_pointcloud_backward_kernelPKfPKiPfPiiii_param_2,
	.param .u64 .ptr .align 1 _Z32label_pointcloud_backward_kernelPKfPKiPfPiiii_param_3,
	.param .u32 _Z32label_pointcloud_backward_kernelPKfPKiPfPiiii_param_4,
	.param .u32 _Z32label_pointcloud_backward_kernelPKfPKiPfPiiii_param_5,
	.param .u32 _Z32label_pointcloud_backward_kernelPKfPKiPfPiiii_param_6
)
{
	.reg .pred 	%p<4>;
	.reg .b32 	%r<9>;
	.reg .b32 	%f<4>;
	.reg .b64 	%rd<13>;

	ld.param.u64 	%rd1, [_Z32label_pointcloud_backward_kernelPKfPKiPfPiiii_param_0];
	ld.param.u64 	%rd2, [_Z32label_pointcloud_backward_kernelPKfPKiPfPiiii_param_2];
	ld.param.u64 	%rd3, [_Z32label_pointcloud_backward_kernelPKfPKiPfPiiii_param_3];
	ld.param.u32 	%r4, [_Z32label_pointcloud_backward_kernelPKfPKiPfPiiii_param_4];
	ld.param.u32 	%r3, [_Z32label_pointcloud_backward_kernelPKfPKiPfPiiii_param_5];
	mov.u32 	%r1, %ctaid.x;
	mov.u32 	%r2, %tid.x;
	setp.ge.s32 	%p1, %r1, %r4;
	setp.ge.s32 	%p2, %r2, %r3;
	or.pred  	%p3, %p1, %p2;
	@%p3 bra 	$L__BB2_2;
	cvta.to.global.u64 	%rd4, %rd3;
	cvta.to.global.u64 	%rd5, %rd1;
	cvta.to.global.u64 	%rd6, %rd2;
	mad.lo.s32 	%r5, %r3, %r1, %r2;
	mul.wide.u32 	%rd7, %r5, 4;
	add.s64 	%rd8, %rd4, %rd7;
	ld.global.u32 	%r6, [%rd8];
	mul.lo.s32 	%r7, %r6, 3;
	mul.wide.s32 	%rd9, %r7, 4;
	add.s64 	%rd10, %rd5, %rd9;
	ld.global.f32 	%f1, [%rd10];
	mul.lo.s32 	%r8, %r5, 3;
	mul.wide.u32 	%rd11, %r8, 4;
	add.s64 	%rd12, %rd6, %rd11;
	st.global.f32 	[%rd12], %f1;
	ld.global.f32 	%f2, [%rd10+4];
	st.global.f32 	[%rd12+4], %f2;
	ld.global.f32 	%f3, [%rd10+8];
	st.global.f32 	[%rd12+8], %f3;
$L__BB2_2:
	ret;

}
	// .globl	_Z39label_pointcloud_backward_kernel_doublePKdPKiPdPiiii
.visible .entry _Z39label_pointcloud_backward_kernel_doublePKdPKiPdPiiii(
	.param .u64 .ptr .align 1 _Z39label_pointcloud_backward_kernel_doublePKdPKiPdPiiii_param_0,
	.param .u64 .ptr .align 1 _Z39label_pointcloud_backward_kernel_doublePKdPKiPdPiiii_param_1,
	.param .u64 .ptr .align 1 _Z39label_pointcloud_backward_kernel_doublePKdPKiPdPiiii_param_2,
	.param .u64 .ptr .align 1 _Z39label_pointcloud_backward_kernel_doublePKdPKiPdPiiii_param_3,
	.param .u32 _Z39label_pointcloud_backward_kernel_doublePKdPKiPdPiiii_param_4,
	.param .u32 _Z39label_pointcloud_backward_kernel_doublePKdPKiPdPiiii_param_5,
	.param .u32 _Z39label_pointcloud_backward_kernel_doublePKdPKiPdPiiii_param_6
)
{
	.reg .pred 	%p<4>;
	.reg .b32 	%r<9>;
	.reg .b64 	%rd<13>;
	.reg .b64 	%fd<4>;

	ld.param.u64 	%rd1, [_Z39label_pointcloud_backward_kernel_doublePKdPKiPdPiiii_param_0];
	ld.param.u64 	%rd2, [_Z39label_pointcloud_backward_kernel_doublePKdPKiPdPiiii_param_2];
	ld.param.u64 	%rd3, [_Z39label_pointcloud_backward_kernel_doublePKdPKiPdPiiii_param_3];
	ld.param.u32 	%r4, [_Z39label_pointcloud_backward_kernel_doublePKdPKiPdPiiii_param_4];
	ld.param.u32 	%r3, [_Z39label_pointcloud_backward_kernel_doublePKdPKiPdPiiii_param_5];
	mov.u32 	%r1, %ctaid.x;
	mov.u32 	%r2, %tid.x;
	setp.ge.s32 	%p1, %r1, %r4;
	setp.ge.s32 	%p2, %r2, %r3;
	or.pred  	%p3, %p1, %p2;
	@%p3 bra 	$L__BB3_2;
	cvta.to.global.u64 	%rd4, %rd3;
	cvta.to.global.u64 	%rd5, %rd1;
	cvta.to.global.u64 	%rd6, %rd2;
	mad.lo.s32 	%r5, %r3, %r1, %r2;
	mul.wide.u32 	%rd7, %r5, 4;
	add.s64 	%rd8, %rd4, %rd7;
	ld.global.u32 	%r6, [%rd8];
	mul.lo.s32 	%r7, %r6, 3;
	mul.wide.s32 	%rd9, %r7, 8;
	add.s64 	%rd10, %rd5, %rd9;
	ld.global.f64 	%fd1, [%rd10];
	mul.lo.s32 	%r8, %r5, 3;
	mul.wide.u32 	%rd11, %r8, 8;
	add.s64 	%rd12, %rd6, %rd11;
	st.global.f64 	[%rd12], %fd1;
	ld.global.f64 	%fd2, [%rd10+8];
	st.global.f64 	[%rd12+8], %fd2;
	ld.global.f64 	%fd3, [%rd10+16];
	st.global.f64 	[%rd12+16], %fd3;
$L__BB3_2:
	ret;

}


// ===== COMPILED SASS (sm_100) =====

	.target	sm_100

	.elftype	@"ET_EXEC"


//--------------------- .note.nv.tkinfo           --------------------------
	.section	.note.nv.tkinfo,"",@"SHT_NOTE"
	.sectionflags	@"SHF_NOTE_NV_TKINFO"
	.tkinfo
        /*0018*/ 	.word	0x00000002
        /*0030*/ 	.string	""
        /*0030*/ 	.string	"ptxas"
        /*0030*/ 	.string	"Cuda compilation tools, release 13.0, V13.0.88"
        /*0030*/ 	.string	"Build cuda_13.0.r13.0/compiler.36424714_0"
        /*0030*/ 	.string	"-arch sm_100 -m 64 "



//--------------------- .note.nv.cuinfo           --------------------------
	.section	.note.nv.cuinfo,"",@"SHT_NOTE"
	.sectionflags	@"SHF_NOTE_NV_CUINFO"
        /*0018*/ 	.short	0x0002
        /*001a*/ 	.short	0x0064
        /*001c*/ 	.short	0x0082
	.zero		2


//--------------------- .nv.info                  --------------------------
	.section	.nv.info,"",@"SHT_CUDA_INFO"
	.align	4


	//----- nvinfo : EIATTR_REGCOUNT
	.align		4
        /*0000*/ 	.byte	0x04, 0x2f
        /*0002*/ 	.short	(.L_1 - .L_0)
	.align		4
.L_0:
        /*0004*/ 	.word	index@(_Z23label_pointcloud_kernelPKfPKiPfPiS4_iii)
        /*0008*/ 	.word	0x00000012


	//----- nvinfo : EIATTR_FRAME_SIZE
	.align		4
.L_1:
        /*000c*/ 	.byte	0x04, 0x11
        /*000e*/ 	.short	(.L_3 - .L_2)
	.align		4
.L_2:
        /*0010*/ 	.word	index@(_Z23label_pointcloud_kernelPKfPKiPfPiS4_iii)
        /*0014*/ 	.word	0x00000000


	//----- nvinfo : EIATTR_REGCOUNT
	.align		4
.L_3:
        /*0018*/ 	.byte	0x04, 0x2f
        /*001a*/ 	.short	(.L_5 - .L_4)
	.align		4
.L_4:
        /*001c*/ 	.word	index@(_Z30label_pointcloud_kernel_doublePKdPKiPdPiS4_iii)
        /*0020*/ 	.word	0x00000012


	//----- nvinfo : EIATTR_FRAME_SIZE
	.align		4
.L_5:
        /*0024*/ 	.byte	0x04, 0x11
        /*0026*/ 	.short	(.L_7 - .L_6)
	.align		4
.L_6:
        /*0028*/ 	.word	index@(_Z30label_pointcloud_kernel_doublePKdPKiPdPiS4_iii)
        /*002c*/ 	.word	0x00000000


	//----- nvinfo : EIATTR_REGCOUNT
	.align		4
.L_7:
        /*0030*/ 	.byte	0x04, 0x2f
        /*0032*/ 	.short	(.L_9 - .L_8)
	.align		4
.L_8:
        /*0034*/ 	.word	index@(_Z32label_pointcloud_backward_kernelPKfPKiPfPiiii)
        /*0038*/ 	.word	0x0000000e


	//----- nvinfo : EIATTR_FRAME_SIZE
	.align		4
.L_9:
        /*003c*/ 	.byte	0x04, 0x11
        /*003e*/ 	.short	(.L_11 - .L_10)
	.align		4
.L_10:
        /*0040*/ 	.word	index@(_Z32label_pointcloud_backward_kernelPKfPKiPfPiiii)
        /*0044*/ 	.word	0x00000000


	//----- nvinfo : EIATTR_REGCOUNT
	.align		4
.L_11:
        /*0048*/ 	.byte	0x04, 0x2f
        /*004a*/ 	.short	(.L_13 - .L_12)
	.align		4
.L_12:
        /*004c*/ 	.word	index@(_Z39label_pointcloud_backward_kernel_doublePKdPKiPdPiiii)
        /*0050*/ 	.word	0x0000000e


	//----- nvinfo : EIATTR_FRAME_SIZE
	.align		4
.L_13:
        /*0054*/ 	.byte	0x04, 0x11
        /*0056*/ 	.short	(.L_15 - .L_14)
	.align		4
.L_14:
        /*0058*/ 	.word	index@(_Z39label_pointcloud_backward_kernel_doublePKdPKiPdPiiii)
        /*005c*/ 	.word	0x00000000


	//----- nvinfo : EIATTR_MIN_STACK_SIZE
	.align		4
.L_15:
        /*0060*/ 	.byte	0x04, 0x12
        /*0062*/ 	.short	(.L_17 - .L_16)
	.align		4
.L_16:
        /*0064*/ 	.word	index@(_Z39label_pointcloud_backward_kernel_doublePKdPKiPdPiiii)
        /*0068*/ 	.word	0x00000000


	//----- nvinfo : EIATTR_MIN_STACK_SIZE
	.align		4
.L_17:
        /*006c*/ 	.byte	0x04, 0x12
        /*006e*/ 	.short	(.L_19 - .L_18)
	.align		4
.L_18:
        /*0070*/ 	.word	index@(_Z32label_pointcloud_backward_kernelPKfPKiPfPiiii)
        /*0074*/ 	.word	0x00000000


	//----- nvinfo : EIATTR_MIN_STACK_SIZE
	.align		4
.L_19:
        /*0078*/ 	.byte	0x04, 0x12
        /*007a*/ 	.short	(.L_21 - .L_20)
	.align		4
.L_20:
        /*007c*/ 	.word	index@(_Z30label_pointcloud_kernel_doublePKdPKiPdPiS4_iii)
        /*0080*/ 	.word	0x00000000


	//----- nvinfo : EIATTR_MIN_STACK_SIZE
	.align		4
.L_21:
        /*0084*/ 	.byte	0x04, 0x12
        /*0086*/ 	.short	(.L_23 - .L_22)
	.align		4
.L_22:
        /*0088*/ 	.word	index@(_Z23label_pointcloud_kernelPKfPKiPfPiS4_iii)
        /*008c*/ 	.word	0x00000000
.L_23:


//--------------------- .nv.compat                --------------------------
	.section	.nv.compat,"",@"SHT_CUDA_COMPAT_INFO"
	.align	4
        /*0000*/ 	.byte	0x02, 0x09, 0x00, 0x00, 0x02, 0x02, 0x01, 0x00, 0x02, 0x05, 0x05, 0x00, 0x03, 0x07, 0x01, 0x01
        /*0010*/ 	.byte	0x02, 0x03, 0x00, 0x00, 0x02, 0x06, 0x01, 0x00, 0x04, 0x0b, 0x08, 0x00, 0x09, 0x00, 0x00, 0x00
        /*0020*/ 	.byte	0x00, 0x00, 0x00, 0x00


//--------------------- .nv.info._Z39label_pointcloud_backward_kernel_doublePKdPKiPdPiiii --------------------------
	.section	.nv.info._Z39label_pointcloud_backward_kernel_doublePKdPKiPdPiiii,"",@"SHT_CUDA_INFO"
	.sectionflags	@""
	.align	4


	//----- nvinfo : EIATTR_CUDA_API_VERSION
	.align		4
        /*0000*/ 	.byte	0x04, 0x37
        /*0002*/ 	.short	(.L_25 - .L_24)
.L_24:
        /*0004*/ 	.word	0x00000082


	//----- nvinfo : EIATTR_KPARAM_INFO
	.align		4
.L_25:
        /*0008*/ 	.byte	0x04, 0x17
        /*000a*/ 	.short	(.L_27 - .L_26)
.L_26:
        /*000c*/ 	.word	0x00000000
        /*0010*/ 	.short	0x0006
        /*0012*/ 	.short	0x0028
        /*0014*/ 	.byte	0x00, 0xf0, 0x11, 0x00


	//----- nvinfo : EIATTR_KPARAM_INFO
	.align		4
.L_27:
        /*0018*/ 	.byte	0x04, 0x17
        /*001a*/ 	.short	(.L_29 - .L_28)
.L_28:
        /*001c*/ 	.word	0x00000000
        /*0020*/ 	.short	0x0005
        /*0022*/ 	.short	0x0024
        /*0024*/ 	.byte	0x00, 0xf0, 0x11, 0x00


	//----- nvinfo : EIATTR_KPARAM_INFO
	.align		4
.L_29:
        /*0028*/ 	.byte	0x04, 0x17
        /*002a*/ 	.short	(.L_31 - .L_30)
.L_30:
        /*002c*/ 	.word	0x00000000
        /*0030*/ 	.short	0x0004
        /*0032*/ 	.short	0x0020
        /*0034*/ 	.byte	0x00, 0xf0, 0x11, 0x00


	//----- nvinfo : EIATTR_KPARAM_INFO
	.align		4
.L_31:
        /*0038*/ 	.byte	0x04, 0x17
        /*003a*/ 	.short	(.L_33 - .L_32)
.L_32:
        /*003c*/ 	.word	0x00000000
        /*0040*/ 	.short	0x0003
        /*0042*/ 	.short	0x0018
        /*0044*/ 	.byte	0x00, 0xf5, 0x21, 0x00


	//----- nvinfo : EIATTR_KPARAM_INFO
	.align		4
.L_33:
        /*0048*/ 	.byte	0x04, 0x17
        /*004a*/ 	.short	(.L_35 - .L_34)
.L_34:
        /*004c*/ 	.word	0x00000000
        /*0050*/ 	.short	0x0002
        /*0052*/ 	.short	0x0010
        /*0054*/ 	.byte	0x00, 0xf5, 0x21, 0x00


	//----- nvinfo : EIATTR_KPARAM_INFO
	.align		4
.L_35:
        /*0058*/ 	.byte	0x04, 0x17
        /*005a*/ 	.short	(.L_37 - .L_36)
.L_36:
        /*005c*/ 	.word	0x00000000
        /*0060*/ 	.short	0x0001
        /*0062*/ 	.short	0x0008
        /*0064*/ 	.byte	0x00, 0xf5, 0x21, 0x00


	//----- nvinfo : EIATTR_KPARAM_INFO
	.align		4
.L_37:
        /*0068*/ 	.byte	0x04, 0x17
        /*006a*/ 	.short	(.L_39 - .L_38)
.L_38:
        /*006c*/ 	.word	0x00000000
        /*0070*/ 	.short	0x0000
        /*0072*/ 	.short	0x0000
        /*0074*/ 	.byte	0x00, 0xf5, 0x21, 0x00


	//----- nvinfo : EIATTR_SPARSE_MMA_MASK
	.align		4
.L_39:
        /*0078*/ 	.byte	0x03, 0x50
        /*007a*/ 	.short	0x0000


	//----- nvinfo : EIATTR_MAXREG_COUNT
	.align		4
        /*007c*/ 	.byte	0x03, 0x1b
        /*007e*/ 	.short	0x00ff


	//----- nvinfo : EIATTR_MERCURY_ISA_VERSION
	.align		4
        /*0080*/ 	.byte	0x03, 0x5f
        /*0082*/ 	.short	0x0101


	//----- nvinfo : EIATTR_VRC_CTA_INIT_COUNT
	.align		4
        /*0084*/ 	.byte	0x02, 0x4a
	.zero		1
	.zero		1


	//----- nvinfo : EIATTR_EXIT_INSTR_OFFSETS
	.align		4
        /*0088*/ 	.byte	0x04, 0x1c
        /*008a*/ 	.short	(.L_41 - .L_40)


	//   ....[0]....
.L_40:
        /*008c*/ 	.word	0x00000060


	//   ....[1]....
        /*0090*/ 	.word	0x00000180


	//----- nvinfo : EIATTR_CBANK_PARAM_SIZE
	.align		4
.L_41:
        /*0094*/ 	.byte	0x03, 0x19
        /*0096*/ 	.short	0x002c


	//----- nvinfo : EIATTR_PARAM_CBANK
	.align		4
        /*0098*/ 	.byte	0x04, 0x0a
        /*009a*/ 	.short	(.L_43 - .L_42)
	.align		4
.L_42:
        /*009c*/ 	.word	index@(.nv.constant0._Z39label_pointcloud_backward_kernel_doublePKdPKiPdPiiii)
        /*00a0*/ 	.short	0x0380
        /*00a2*/ 	.short	0x002c


	//----- nvinfo : EIATTR_SW_WAR
	.align		4
.L_43:
        /*00a4*/ 	.byte	0x04, 0x36
        /*00a6*/ 	.short	(.L_45 - .L_44)
.L_44:
        /*00a8*/ 	.word	0x00000008
.L_45:


//--------------------- .nv.info._Z32label_pointcloud_backward_kernelPKfPKiPfPiiii --------------------------
	.section	.nv.info._Z32label_pointcloud_backward_kernelPKfPKiPfPiiii,"",@"SHT_CUDA_INFO"
	.sectionflags	@""
	.align	4


	//----- nvinfo : EIATTR_CUDA_API_VERSION
	.align		4
        /*0000*/ 	.byte	0x04, 0x37
        /*0002*/ 	.short	(.L_47 - .L_46)
.L_46:
        /*0004*/ 	.word	0x00000082


	//----- nvinfo : EIATTR_KPARAM_INFO
	.align		4
.L_47:
        /*0008*/ 	.byte	0x04, 0x17
        /*000a*/ 	.short	(.L_49 - .L_48)
.L_48:
        /*000c*/ 	.word	0x00000000
        /*0010*/ 	.short	0x0006
        /*0012*/ 	.short	0x0028
        /*0014*/ 	.byte	0x00, 0xf0, 0x11, 0x00


	//----- nvinfo : EIATTR_KPARAM_INFO
	.align		4
.L_49:
        /*0018*/ 	.byte	0x04, 0x17
        /*001a*/ 	.short	(.L_51 - .L_50)
.L_50:
        /*001c*/ 	.word	0x00000000
        /*0020*/ 	.short	0x0005
        /*0022*/ 	.short	0x0024
        /*0024*/ 	.byte	0x00, 0xf0, 0x11, 0x00


	//----- nvinfo : EIATTR_KPARAM_INFO
	.align		4
.L_51:
        /*0028*/ 	.byte	0x04, 0x17
        /*002a*/ 	.short	(.L_53 - .L_52)
.L_52:
        /*002c*/ 	.word	0x00000000
        /*0030*/ 	.short	0x0004
        /*0032*/ 	.short	0x0020
        /*0034*/ 	.byte	0x00, 0xf0, 0x11, 0x00


	//----- nvinfo : EIATTR_KPARAM_INFO
	.align		4
.L_53:
        /*0038*/ 	.byte	0x04, 0x17
        /*003a*/ 	.short	(.L_55 - .L_54)
.L_54:
        /*003c*/ 	.word	0x00000000
        /*0040*/ 	.short	0x0003
        /*0042*/ 	.short	0x0018
        /*0044*/ 	.byte	0x00, 0xf5, 0x21, 0x00


	//----- nvinfo : EIATTR_KPARAM_INFO
	.align		4
.L_55:
        /*0048*/ 	.byte	0x04, 0x17
        /*004a*/ 	.short	(.L_57 - .L_56)
.L_56:
        /*004c*/ 	.word	0x00000000
        /*0050*/ 	.short	0x0002
        /*0052*/ 	.short	0x0010
        /*0054*/ 	.byte	0x00, 0xf5, 0x21, 0x00


	//----- nvinfo : EIATTR_KPARAM_INFO
	.align		4
.L_57:
        /*0058*/ 	.byte	0x04, 0x17
        /*005a*/ 	.short	(.L_59 - .L_58)
.L_58:
        /*005c*/ 	.word	0x00000000
        /*0060*/ 	.short	0x0001
        /*0062*/ 	.short	0x0008
        /*0064*/ 	.byte	0x00, 0xf5, 0x21, 0x00


	//----- nvinfo : EIATTR_KPARAM_INFO
	.align		4
.L_59:
        /*0068*/ 	.byte	0x04, 0x17
        /*006a*/ 	.short	(.L_61 - .L_60)
.L_60:
        /*006c*/ 	.word	0x00000000
        /*0070*/ 	.short	0x0000
        /*0072*/ 	.short	0x0000
        /*0074*/ 	.byte	0x00, 0xf5, 0x21, 0x00


	//----- nvinfo : EIATTR_SPARSE_MMA_MASK
	.align		4
.L_61:
        /*0078*/ 	.byte	0x03, 0x50
        /*007a*/ 	.short	0x0000


	//----- nvinfo : EIATTR_MAXREG_COUNT
	.align		4
        /*007c*/ 	.byte	0x03, 0x1b
        /*007e*/ 	.short	0x00ff


	//----- nvinfo : EIATTR_MERCURY_ISA_VERSION
	.align		4
        /*0080*/ 	.byte	0x03, 0x5f
        /*0082*/ 	.short	0x0101


	//----- nvinfo : EIATTR_VRC_CTA_INIT_COUNT
	.align		4
        /*0084*/ 	.byte	0x02, 0x4a
	.zero		1
	.zero		1


	//----- nvinfo : EIATTR_EXIT_INSTR_OFFSETS
	.align		4
        /*0088*/ 	.byte	0x04, 0x1c
        /*008a*/ 	.short	(.L_63 - .L_62)


	//   ....[0]....
.L_62:
        /*008c*/ 	.word	0x00000060


	//   ....[1]....
        /*0090*/ 	.word	0x00000180


	//----- nvinfo : EIATTR_CBANK_PARAM_SIZE
	.align		4
.L_63:
        /*0094*/ 	.byte	0x03, 0x19
        /*0096*/ 	.short	0x002c


	//----- nvinfo : EIATTR_PARAM_CBANK
	.align		4
        /*0098*/ 	.byte	0x04, 0x0a
        /*009a*/ 	.short	(.L_65 - .L_64)
	.align		4
.L_64:
        /*009c*/ 	.word	index@(.nv.constant0._Z32label_pointcloud_backward_kernelPKfPKiPfPiiii)
        /*00a0*/ 	.short	0x0380
        /*00a2*/ 	.short	0x002c


	//----- nvinfo : EIATTR_SW_WAR
	.align		4
.L_65:
        /*00a4*/ 	.byte	0x04, 0x36
        /*00a6*/ 	.short	(.L_67 - .L_66)
.L_66:
        /*00a8*/ 	.word	0x00000008
.L_67:


//--------------------- .nv.info._Z30label_pointcloud_kernel_doublePKdPKiPdPiS4_iii --------------------------
	.section	.nv.info._Z30label_pointcloud_kernel_doublePKdPKiPdPiS4_iii,"",@"SHT_CUDA_INFO"
	.sectionflags	@""
	.align	4


	//----- nvinfo : EIATTR_CUDA_API_VERSION
	.align		4
        /*0000*/ 	.byte	0x04, 0x37
        /*0002*/ 	.short	(.L_69 - .L_68)
.L_68:
        /*0004*/ 	.word	0x00000082


	//----- nvinfo : EIATTR_KPARAM_INFO
	.align		4
.L_69:
        /*0008*/ 	.byte	0x04, 0x17
        /*000a*/ 	.short	(.L_71 - .L_70)
.L_70:
        /*000c*/ 	.word	0x00000000
        /*0010*/ 	.short	0x0007
        /*0012*/ 	.short	0x0030
        /*0014*/ 	.byte	0x00, 0xf0, 0x11, 0x00


	//----- nvinfo : EIATTR_KPARAM_INFO
	.align		4
.L_71:
        /*0018*/ 	.byte	0x04, 0x17
        /*001a*/ 	.short	(.L_73 - .L_72)
.L_72:
        /*001c*/ 	.word	0x00000000
        /*0020*/ 	.short	0x0006
        /*0022*/ 	.short	0x002c
        /*0024*/ 	.byte	0x00, 0xf0, 0x11, 0x00


	//----- nvinfo : EIATTR_KPARAM_INFO
	.align		4
.L_73:
        /*0028*/ 	.byte	0x04, 0x17
        /*002a*/ 	.short	(.L_75 - .L_74)
.L_74:
        /*002c*/ 	.word	0x00000000
        /*0030*/ 	.short	0x0005
        /*0032*/ 	.short	0x0028
        /*0034*/ 	.byte	0x00, 0xf0, 0x11, 0x00


	//----- nvinfo : EIATTR_KPARAM_INFO
	.align		4
.L_75:
        /*0038*/ 	.byte	0x04, 0x17
        /*003a*/ 	.short	(.L_77 - .L_76)
.L_76:
        /*003c*/ 	.word	0x00000000
        /*0040*/ 	.short	0x0004
        /*0042*/ 	.short	0x0020
        /*0044*/ 	.byte	0x00, 0xf5, 0x21, 0x00


	//----- nvinfo : EIATTR_KPARAM_INFO
	.align		4
.L_77:
        /*0048*/ 	.byte	0x04, 0x17
        /*004a*/ 	.short	(.L_79 - .L_78)
.L_78:
        /*004c*/ 	.word	0x00000000
        /*0050*/ 	.short	0x0003
        /*0052*/ 	.short	0x0018
        /*0054*/ 	.byte	0x00, 0xf5, 0x21, 0x00


	//----- nvinfo : EIATTR_KPARAM_INFO
	.align		4
.L_79:
        /*0058*/ 	.byte	0x04, 0x17
        /*005a*/ 	.short	(.L_81 - .L_80)
.L_80:
        /*005c*/ 	.word	0x00000000
        /*0060*/ 	.short	0x0002
        /*0062*/ 	.short	0x0010
        /*0064*/ 	.byte	0x00, 0xf5, 0x21, 0x00


	//----- nvinfo : EIATTR_KPARAM_INFO
	.align		4
.L_81:
        /*0068*/ 	.byte	0x04, 0x17
        /*006a*/ 	.short	(.L_83 - .L_82)
.L_82:
        /*006c*/ 	.word	0x00000000
        /*0070*/ 	.short	0x0001
        /*0072*/ 	.short	0x0008
        /*0074*/ 	.byte	0x00, 0xf5, 0x21, 0x00


	//----- nvinfo : EIATTR_KPARAM_INFO
	.align		4
.L_83:
        /*0078*/ 	.byte	0x04, 0x17
        /*007a*/ 	.short	(.L_85 - .L_84)
.L_84:
        /*007c*/ 	.word	0x00000000
        /*0080*/ 	.short	0x0000
        /*0082*/ 	.short	0x0000
        /*0084*/ 	.byte	0x00, 0xf5, 0x21, 0x00


	//----- nvinfo : EIATTR_SPARSE_MMA_MASK
	.align		4
.L_85:
        /*0088*/ 	.byte	0x03, 0x50
        /*008a*/ 	.short	0x0000


	//----- nvinfo : EIATTR_MAXREG_COUNT
	.align		4
        /*008c*/ 	.byte	0x03, 0x1b
        /*008e*/ 	.short	0x00ff


	//----- nvinfo : EIATTR_MERCURY_ISA_VERSION
	.align		4
        /*0090*/ 	.byte	0x03, 0x5f
        /*0092*/ 	.short	0x0101


	//----- nvinfo : EIATTR_VRC_CTA_INIT_COUNT
	.align		4
        /*0094*/ 	.byte	0x02, 0x4a
	.zero		1
	.zero		1


	//----- nvinfo : EIATTR_EXIT_INSTR_OFFSETS
	.align		4
        /*0098*/ 	.byte	0x04, 0x1c
        /*009a*/ 	.short	(.L_87 - .L_86)


	//   ....[0]....
.L_86:
        /*009c*/ 	.word	0x00000060


	//   ....[1]....
        /*00a0*/ 	.word	0x00000220


	//----- nvinfo : EIATTR_CBANK_PARAM_SIZE
	.align		4
.L_87:
        /*00a4*/ 	.byte	0x03, 0x19
        /*00a6*/ 	.short	0x0034


	//----- nvinfo : EIATTR_PARAM_CBANK
	.align		4
        /*00a8*/ 	.byte	0x04, 0x0a
        /*00aa*/ 	.short	(.L_89 - .L_88)
	.align		4
.L_88:
        /*00ac*/ 	.word	index@(.nv.constant0._Z30label_pointcloud_kernel_doublePKdPKiPdPiS4_iii)
        /*00b0*/ 	.short	0x0380
        /*00b2*/ 	.short	0x0034


	//----- nvinfo : EIATTR_SW_WAR
	.align		4
.L_89:
        /*00b4*/ 	.byte	0x04, 0x36
        /*00b6*/ 	.short	(.L_91 - .L_90)
.L_90:
        /*00b8*/ 	.word	0x00000008
.L_91:


//--------------------- .nv.info._Z23label_pointcloud_kernelPKfPKiPfPiS4_iii --------------------------
	.section	.nv.info._Z23label_pointcloud_kernelPKfPKiPfPiS4_iii,"",@"SHT_CUDA_INFO"
	.sectionflags	@""
	.align	4


	//----- nvinfo : EIATTR_CUDA_API_VERSION
	.align		4
        /*0000*/ 	.byte	0x04, 0x37
        /*0002*/ 	.short	(.L_93 - .L_92)
.L_92:
        /*0004*/ 	.word	0x00000082


	//----- nvinfo : EIATTR_KPARAM_INFO
	.align		4
.L_93:
        /*0008*/ 	.byte	0x04, 0x17
        /*000a*/ 	.short	(.L_95 - .L_94)
.L_94:
        /*000c*/ 	.word	0x00000000
        /*0010*/ 	.short	0x0007
        /*0012*/ 	.short	0x0030
        /*0014*/ 	.byte	0x00, 0xf0, 0x11, 0x00


	//----- nvinfo : EIATTR_KPARAM_INFO
	.align		4
.L_95:
        /*0018*/ 	.byte	0x04, 0x17
        /*001a*/ 	.short	(.L_97 - .L_96)
.L_96:
        /*001c*/ 	.word	0x00000000
        /*0020*/ 	.short	0x0006
        /*0022*/ 	.short	0x002c
        /*0024*/ 	.byte	0x00, 0xf0, 0x11, 0x00


	//----- nvinfo : EIATTR_KPARAM_INFO
	.align		4
.L_97:
        /*0028*/ 	.byte	0x04, 0x17
        /*002a*/ 	.short	(.L_99 - .L_98)
.L_98:
        /*002c*/ 	.word	0x00000000
        /*0030*/ 	.short	0x0005
        /*0032*/ 	.short	0x0028
        /*0034*/ 	.byte	0x00, 0xf0, 0x11, 0x00


	//----- nvinfo : EIATTR_KPARAM_INFO
	.align		4
.L_99:
        /*0038*/ 	.byte	0x04, 0x17
        /*003a*/ 	.short	(.L_101 - .L_100)
.L_100:
        /*003c*/ 	.word	0x00000000
        /*0040*/ 	.short	0x0004
        /*0042*/ 	.short	0x0020
        /*0044*/ 	.byte	0x00, 0xf5, 0x21, 0x00


	//----- nvinfo : EIATTR_KPARAM_INFO
	.align		4
.L_101:
        /*0048*/ 	.byte	0x04, 0x17
        /*004a*/ 	.short	(.L_103 - .L_102)
.L_102:
        /*004c*/ 	.word	0x00000000
        /*0050*/ 	.short	0x0003
        /*0052*/ 	.short	0x0018
        /*0054*/ 	.byte	0x00, 0xf5, 0x21, 0x00


	//----- nvinfo : EIATTR_KPARAM_INFO
	.align		4
.L_103:
        /*0058*/ 	.byte	0x04, 0x17
        /*005a*/ 	.short	(.L_105 - .L_104)
.L_104:
        /*005c*/ 	.word	0x00000000
        /*0060*/ 	.short	0x0002
        /*0062*/ 	.short	0x0010
        /*0064*/ 	.byte	0x00, 0xf5, 0x21, 0x00


	//----- nvinfo : EIATTR_KPARAM_INFO
	.align		4
.L_105:
        /*0068*/ 	.byte	0x04, 0x17
        /*006a*/ 	.short	(.L_107 - .L_106)
.L_106:
        /*006c*/ 	.word	0x00000000
        /*0070*/ 	.short	0x0001
        /*0072*/ 	.short	0x0008
        /*0074*/ 	.byte	0x00, 0xf5, 0x21, 0x00


	//----- nvinfo : EIATTR_KPARAM_INFO
	.align		4
.L_107:
        /*0078*/ 	.byte	0x04, 0x17
        /*007a*/ 	.short	(.L_109 - .L_108)
.L_108:
        /*007c*/ 	.word	0x00000000
        /*0080*/ 	.short	0x0000
        /*0082*/ 	.short	0x0000
        /*0084*/ 	.byte	0x00, 0xf5, 0x21, 0x00


	//----- nvinfo : EIATTR_SPARSE_MMA_MASK
	.align		4
.L_109:
        /*0088*/ 	.byte	0x03, 0x50
        /*008a*/ 	.short	0x0000


	//----- nvinfo : EIATTR_MAXREG_COUNT
	.align		4
        /*008c*/ 	.byte	0x03, 0x1b
        /*008e*/ 	.short	0x00ff


	//----- nvinfo : EIATTR_MERCURY_ISA_VERSION
	.align		4
        /*0090*/ 	.byte	0x03, 0x5f
        /*0092*/ 	.short	0x0101


	//----- nvinfo : EIATTR_VRC_CTA_INIT_COUNT
	.align		4
        /*0094*/ 	.byte	0x02, 0x4a
	.zero		1
	.zero		1


	//----- nvinfo : EIATTR_EXIT_INSTR_OFFSETS
	.align		4
        /*0098*/ 	.byte	0x04, 0x1c
        /*009a*/ 	.short	(.L_111 - .L_110)


	//   ....[0]....
.L_110:
        /*009c*/ 	.word	0x00000060


	//   ....[1]....
        /*00a0*/ 	.word	0x00000220


	//----- nvinfo : EIATTR_CBANK_PARAM_SIZE
	.align		4
.L_111:
        /*00a4*/ 	.byte	0x03, 0x19
        /*00a6*/ 	.short	0x0034


	//----- nvinfo : EIATTR_PARAM_CBANK
	.align		4
        /*00a8*/ 	.byte	0x04, 0x0a
        /*00aa*/ 	.short	(.L_113 - .L_112)
	.align		4
.L_112:
        /*00ac*/ 	.word	index@(.nv.constant0._Z23label_pointcloud_kernelPKfPKiPfPiS4_iii)
        /*00b0*/ 	.short	0x0380
        /*00b2*/ 	.short	0x0034


	//----- nvinfo : EIATTR_SW_WAR
	.align		4
.L_113:
        /*00b4*/ 	.byte	0x04, 0x36
        /*00b6*/ 	.short	(.L_115 - .L_114)
.L_114:
        /*00b8*/ 	.word	0x00000008
.L_115:


//--------------------- .nv.callgraph             --------------------------
	.section	.nv.callgraph,"",@"SHT_CUDA_CALLGRAPH"
	.align	4
	.sectionentsize	8
	.align		4
        /*0000*/ 	.word	0x00000000
	.align		4
        /*0004*/ 	.word	0xffffffff
	.align		4
        /*0008*/ 	.word	0x00000000
	.align		4
        /*000c*/ 	.word	0xfffffffe
	.align		4
        /*0010*/ 	.word	0x00000000
	.align		4
        /*0014*/ 	.word	0xfffffffd
	.align		4
        /*0018*/ 	.word	0x00000000
	.align		4
        /*001c*/ 	.word	0xfffffffc


//--------------------- .text._Z39label_pointcloud_backward_kernel_doublePKdPKiPdPiiii --------------------------
	.section	.text._Z39label_pointcloud_backward_kernel_doublePKdPKiPdPiiii,"ax",@progbits
	.align	128
        .global         _Z39label_pointcloud_backward_kernel_doublePKdPKiPdPiiii
        .type           _Z39label_pointcloud_backward_kernel_doublePKdPKiPdPiiii,@function
        .size           _Z39label_pointcloud_backward_kernel_doublePKdPKiPdPiiii,(.L_x_4 - _Z39label_pointcloud_backward_kernel_doublePKdPKiPdPiiii)
        .other          _Z39label_pointcloud_backward_kernel_doublePKdPKiPdPiiii,@"STO_CUDA_ENTRY STV_DEFAULT"
_Z39label_pointcloud_backward_kernel_doublePKdPKiPdPiiii:
.text._Z39label_pointcloud_backward_kernel_doublePKdPKiPdPiiii:
[----:B------:R-:W-:Y:S01]  /*0000*/  LDC R1, c[0x0][0x37c] ;  /* 0x0000df00ff017b82 */ /* 0x000fe20000000800 */
[----:B------:R-:W0:Y:S07]  /*0010*/  S2R R0, SR_TID.X ;  /* 0x0000000000007919 */ /* 0x000e2e0000002100 */
[----:B------:R-:W0:Y:S08]  /*0020*/  LDC.64 R10, c[0x0][0x3a0] ;  /* 0x0000e800ff0a7b82 */ /* 0x000e300000000a00 */
[----:B------:R-:W1:Y:S01]  /*0030*/  S2UR UR6, SR_CTAID.X ;  /* 0x00000000000679c3 */ /* 0x000e620000002500 */
[----:B0-----:R-:W-:-:S04]  /*0040*/  ISETP.GE.AND P0, PT, R0, R11, PT ;  /* 0x0000000b0000720c */ /* 0x001fc80003f06270 */
[----:B-1----:R-:W-:-:S13]  /*0050*/  ISETP.LE.OR P0, PT, R10, UR6, P0 ;  /* 0x000000060a007c0c */ /* 0x002fda0008703670 */
[----:B------:R-:W-:Y:S05]  /*0060*/  @P0 EXIT ;  /* 0x000000000000094d */ /* 0x000fea0003800000 */
[----:B------:R-:W0:Y:S01]  /*0070*/  LDC.64 R2, c[0x0][0x398] ;  /* 0x0000e600ff027b82 */ /* 0x000e220000000a00 */
[----:B------:R-:W1:Y:S01]  /*0080*/  LDCU.64 UR4, c[0x0][0x358] ;  /* 0x00006b00ff0477ac */ /* 0x000e620008000a00 */
[----:B------:R-:W-:-:S06]  /*0090*/  IMAD R11, R11, UR6, R0 ;  /* 0x000000060b0b7c24 */ /* 0x000fcc000f8e0200 */
[----:B------:R-:W2:Y:S08]  /*00a0*/  LDC.64 R4, c[0x0][0x380] ;  /* 0x0000e000ff047b82 */ /* 0x000eb00000000a00 */
[----:B------:R-:W3:Y:S01]  /*00b0*/  LDC.64 R8, c[0x0][0x390] ;  /* 0x0000e400ff087b82 */ /* 0x000ee20000000a00 */
[----:B0-----:R-:W-:-:S06]  /*00c0*/  IMAD.WIDE.U32 R2, R11, 0x4, R2 ;  /* 0x000000040b027825 */ /* 0x001fcc00078e0002 */
[----:B-1----:R-:W4:Y:S02]  /*00d0*/  LDG.E R2, desc[UR4][R2.64] ;  /* 0x0000000402027981 */ /* 0x002f24000c1e1900 */
[----:B----4-:R-:W-:-:S05]  /*00e0*/  LEA R7, R2, R2, 0x1 ;  /* 0x0000000202077211 */ /* 0x010fca00078e08ff */
[----:B--2---:R-:W-:-:S05]  /*00f0*/  IMAD.WIDE R4, R7, 0x8, R4 ;  /* 0x0000000807047825 */ /* 0x004fca00078e0204 */
[----:B------:R-:W2:Y:S01]  /*0100*/  LDG.E.64 R6, desc[UR4][R4.64] ;  /* 0x0000000404067981 */ /* 0x000ea2000c1e1b00 */
[----:B------:R-:W-:-:S05]  /*0110*/  LEA R11, R11, R11, 0x1 ;  /* 0x0000000b0b0b7211 */ /* 0x000fca00078e08ff */
[----:B---3--:R-:W-:-:S05]  /*0120*/  IMAD.WIDE.U32 R8, R11, 0x8, R8 ;  /* 0x000000080b087825 */ /* 0x008fca00078e0008 */
[----:B--2---:R-:W-:Y:S04]  /*0130*/  STG.E.64 desc[UR4][R8.64], R6 ;  /* 0x0000000608007986 */ /* 0x004fe8000c101b04 */
[----:B------:R-:W2:Y:S04]  /*0140*/  LDG.E.64 R10, desc[UR4][R4.64+0x8] ;  /* 0x00000804040a7981 */ /* 0x000ea8000c1e1b00 */
[----:B--2---:R-:W-:Y:S04]  /*0150*/  STG.E.64 desc[UR4][R8.64+0x8], R10 ;  /* 0x0000080a08007986 */ /* 0x004fe8000c101b04 */
[----:B------:R-:W2:Y:S04]  /*0160*/  LDG.E.64 R2, desc[UR4][R4.64+0x10] ;  /* 0x0000100404027981 */ /* 0x000ea8000c1e1b00 */
[----:B--2---:R-:W-:Y:S01]  /*0170*/  STG.E.64 desc[UR4][R8.64+0x10], R2 ;  /* 0x0000100208007986 */ /* 0x004fe2000c101b04 */
[----:B------:R-:W-:Y:S05]  /*0180*/  EXIT ;  /* 0x000000000000794d */ /* 0x000fea0003800000 */
.L_x_0:
[----:B------:R-:W-:-:S00]  /*0190*/  BRA `(.L_x_0) ;  /* 0xfffffffc00fc7947 */ /* 0x000fc0000383ffff */
[----:B------:R-:W-:-:S00]  /*01a0*/  NOP ;  /* 0x0000000000007918 */ /* 0x000fc00000000000 */
        /* <DEDUP_REMOVED lines=13> */
.L_x_4:


//--------------------- .text._Z32label_pointcloud_backward_kernelPKfPKiPfPiiii --------------------------
	.section	.text._Z32label_pointcloud_backward_kernelPKfPKiPfPiiii,"ax",@progbits
	.align	128
        .global         _Z32label_pointcloud_backward_kernelPKfPKiPfPiiii
        .type           _Z32label_pointcloud_backward_kernelPKfPKiPfPiiii,@function
        .size           _Z32label_pointcloud_backward_kernelPKfPKiPfPiiii,(.L_x_5 - _Z32label_pointcloud_backward_kernelPKfPKiPfPiiii)
        .other          _Z32label_pointcloud_backward_kernelPKfPKiPfPiiii,@"STO_CUDA_ENTRY STV_DEFAULT"
_Z32label_pointcloud_backward_kernelPKfPKiPfPiiii:
.text._Z32label_pointcloud_backward_kernelPKfPKiPfPiiii:
        /* <DEDUP_REMOVED lines=10> */
[----:B------:R-:W2:Y:S01]  /*00a0*/  LDC.64 R4, c[0x0][0x380] ;  /* 0x0000e000ff047b82 */ /* 0x000ea20000000a00 */
[----:B0-----:R-:W-:-:S06]  /*00b0*/  IMAD.WIDE.U32 R2, R9, 0x4, R2 ;  /* 0x0000000409027825 */ /* 0x001fcc00078e0002 */
[----:B-1----:R-:W3:Y:S02]  /*00c0*/  LDG.E R2, desc[UR4][R2.64] ;  /* 0x0000000402027981 */ /* 0x002ee4000c1e1900 */
[----:B---3--:R-:W-:-:S05]  /*00d0*/  LEA R7, R2, R2, 0x1 ;  /* 0x0000000202077211 */ /* 0x008fca00078e08ff */
[----:B--2---:R-:W-:Y:S02]  /*00e0*/  IMAD.WIDE R4, R7, 0x4, R4 ;  /* 0x0000000407047825 */ /* 0x004fe400078e0204 */
[----:B------:R-:W0:Y:S03]  /*00f0*/  LDC.64 R6, c[0x0][0x390] ;  /* 0x0000e400ff067b82 */ /* 0x000e260000000a00 */
[----:B------:R-:W2:Y:S01]  /*0100*/  LDG.E R11, desc[UR4][R4.64] ;  /* 0x00000004040b7981 */ /* 0x000ea2000c1e1900 */
[----:B------:R-:W-:-:S05]  /*0110*/  LEA R9, R9, R9, 0x1 ;  /* 0x0000000909097211 */ /* 0x000fca00078e08ff */
[----:B0-----:R-:W-:-:S05]  /*0120*/  IMAD.WIDE.U32 R6, R9, 0x4, R6 ;  /* 0x0000000409067825 */ /* 0x001fca00078e0006 */
[----:B--2---:R-:W-:Y:S04]  /*0130*/  STG.E desc[UR4][R6.64], R11 ;  /* 0x0000000b06007986 */ /* 0x004fe8000c101904 */
[----:B------:R-:W2:Y:S04]  /*0140*/  LDG.E R9, desc[UR4][R4.64+0x4] ;  /* 0x0000040404097981 */ /* 0x000ea8000c1e1900 */
[----:B--2---:R-:W-:Y:S04]  /*0150*/  STG.E desc[UR4][R6.64+0x4], R9 ;  /* 0x0000040906007986 */ /* 0x004fe8000c101904 */
[----:B------:R-:W2:Y:S04]  /*0160*/  LDG.E R3, desc[UR4][R4.64+0x8] ;  /* 0x0000080404037981 */ /* 0x000ea8000c1e1900 */
[----:B--2---:R-:W-:Y:S01]  /*0170*/  STG.E desc[UR4][R6.64+0x8], R3 ;  /* 0x0000080306007986 */ /* 0x004fe2000c101904 */
[----:B------:R-:W-:Y:S05]  /*0180*/  EXIT ;  /* 0x000000000000794d */ /* 0x000fea0003800000 */
.L_x_1:
        /* <DEDUP_REMOVED lines=15> */
.L_x_5:


//--------------------- .text._Z30label_pointcloud_kernel_doublePKdPKiPdPiS4_iii --------------------------
	.section	.text._Z30label_pointcloud_kernel_doublePKdPKiPdPiS4_iii,"ax",@progbits
	.align	128
        .global         _Z30label_pointcloud_kernel_doublePKdPKiPdPiS4_iii
        .type           _Z30label_pointcloud_kernel_doublePKdPKiPdPiS4_iii,@function
        .size           _Z30label_pointcloud_kernel_doublePKdPKiPdPiS4_iii,(.L_x_6 - _Z30label_pointcloud_kernel_doublePKdPKiPdPiS4_iii)
        .other          _Z30label_pointcloud_kernel_doublePKdPKiPdPiS4_iii,@"STO_CUDA_ENTRY STV_DEFAULT"
_Z30label_pointcloud_kernel_doublePKdPKiPdPiS4_iii:
.text._Z30label_pointcloud_kernel_doublePKdPKiPdPiS4_iii:
        /* <DEDUP_REMOVED lines=10> */
[----:B------:R-:W2:Y:S08]  /*00a0*/  LDC R9, c[0x0][0x3b0] ;  /* 0x0000ec00ff097b82 */ /* 0x000eb00000000800 */
[----:B------:R-:W3:Y:S01]  /*00b0*/  LDC.64 R4, c[0x0][0x3a0] ;  /* 0x0000e800ff047b82 */ /* 0x000ee20000000a00 */
[----:B0-----:R-:W-:-:S07]  /*00c0*/  IMAD.WIDE.U32 R2, R0, 0x4, R2 ;  /* 0x0000000400027825 */ /* 0x001fce00078e0002 */
[----:B------:R-:W0:Y:S01]  /*00d0*/  LDC.64 R6, c[0x0][0x380] ;  /* 0x0000e000ff067b82 */ /* 0x000e220000000a00 */
[----:B-1----:R-:W2:Y:S01]  /*00e0*/  LDG.E R2, desc[UR4][R2.64] ;  /* 0x0000000402027981 */ /* 0x002ea2000c1e1900 */
[----:B------:R-:W-:Y:S02]  /*00f0*/  HFMA2 R13, -RZ, RZ, 0, 5.9604644775390625e-08 ;  /* 0x00000001ff0d7431 */ /* 0x000fe400000001ff */
[----:B--2---:R-:W-:Y:S01]  /*0100*/  IMAD R10, R9, UR6, R2 ;  /* 0x00000006090a7c24 */ /* 0x004fe2000f8e0202 */
[----:B------:R-:W-:-:S03]  /*0110*/  LEA R9, R0, R0, 0x1 ;  /* 0x0000000000097211 */ /* 0x000fc600078e08ff */
[----:B------:R-:W1:Y:S01]  /*0120*/  LDC.64 R2, c[0x0][0x390] ;  /* 0x0000e400ff027b82 */ /* 0x000e620000000a00 */
[----:B---3--:R-:W-:-:S06]  /*0130*/  IMAD.WIDE R4, R10, 0x4, R4 ;  /* 0x000000040a047825 */ /* 0x008fcc00078e0204 */
[----:B------:R2:W3:Y:S01]  /*0140*/  ATOMG.E.ADD.STRONG.GPU PT, R4, desc[UR4][R4.64], R13 ;  /* 0x8000000d040479a8 */ /* 0x0004e200081ef104 */
[----:B0-----:R-:W-:-:S05]  /*0150*/  IMAD.WIDE.U32 R6, R9, 0x8, R6 ;  /* 0x0000000809067825 */ /* 0x001fca00078e0006 */
[----:B------:R-:W4:Y:S01]  /*0160*/  LDG.E.64 R8, desc[UR4][R6.64] ;  /* 0x0000000406087981 */ /* 0x000f22000c1e1b00 */
[----:B--2---:R-:W0:Y:S01]  /*0170*/  LDC.64 R12, c[0x0][0x398] ;  /* 0x0000e600ff0c7b82 */ /* 0x004e220000000a00 */
[----:B---3--:R-:W-:-:S05]  /*0180*/  IMAD R15, R10, R15, R4 ;  /* 0x0000000f0a0f7224 */ /* 0x008fca00078e0204 */
[----:B------:R-:W-:-:S05]  /*0190*/  LEA R11, R15, R15, 0x1 ;  /* 0x0000000f0f0b7211 */ /* 0x000fca00078e08ff */
[----:B-1----:R-:W-:-:S05]  /*01a0*/  IMAD.WIDE R2, R11, 0x8, R2 ;  /* 0x000000080b027825 */ /* 0x002fca00078e0202 */
[----:B----4-:R-:W-:Y:S04]  /*01b0*/  STG.E.64 desc[UR4][R2.64], R8 ;  /* 0x0000000802007986 */ /* 0x010fe8000c101b04 */
[----:B------:R-:W2:Y:S01]  /*01c0*/  LDG.E.64 R10, desc[UR4][R6.64+0x8] ;  /* 0x00000804060a7981 */ /* 0x000ea2000c1e1b00 */
[----:B0-----:R-:W-:-:S03]  /*01d0*/  IMAD.WIDE.U32 R12, R0, 0x4, R12 ;  /* 0x00000004000c7825 */ /* 0x001fc600078e000c */
[----:B--2---:R-:W-:Y:S04]  /*01e0*/  STG.E.64 desc[UR4][R2.64+0x8], R10 ;  /* 0x0000080a02007986 */ /* 0x004fe8000c101b04 */
[----:B------:R-:W2:Y:S04]  /*01f0*/  LDG.E.64 R4, desc[UR4][R6.64+0x10] ;  /* 0x0000100406047981 */ /* 0x000ea8000c1e1b00 */
[----:B--2---:R-:W-:Y:S04]  /*0200*/  STG.E.64 desc[UR4][R2.64+0x10], R4 ;  /* 0x0000100402007986 */ /* 0x004fe8000c101b04 */
[----:B------:R-:W-:Y:S01]  /*0210*/  STG.E desc[UR4][R12.64], R15 ;  /* 0x0000000f0c007986 */ /* 0x000fe2000c101904 */
[----:B------:R-:W-:Y:S05]  /*0220*/  EXIT ;  /* 0x000000000000794d */ /* 0x000fea0003800000 */
.L_x_2:
        /* <DEDUP_REMOVED lines=13> */
.L_x_6:


//--------------------- .text._Z23label_pointcloud_kernelPKfPKiPfPiS4_iii --------------------------
	.section	.text._Z23label_pointcloud_kernelPKfPKiPfPiS4_iii,"ax",@progbits
	.align	128
        .global         _Z23label_pointcloud_kernelPKfPKiPfPiS4_iii
        .type           _Z23label_pointcloud_kernelPKfPKiPfPiS4_iii,@function
        .size           _Z23label_pointcloud_kernelPKfPKiPfPiS4_iii,(.L_x_7 - _Z23label_pointcloud_kernelPKfPKiPfPiS4_iii)
        .other          _Z23label_pointcloud_kernelPKfPKiPfPiS4_iii,@"STO_CUDA_ENTRY STV_DEFAULT"
_Z23label_pointcloud_kernelPKfPKiPfPiS4_iii:
.text._Z23label_pointcloud_kernelPKfPKiPfPiS4_iii:
        /* <DEDUP_REMOVED lines=20> */
[----:B------:R-:W2:Y:S01]  /*0140*/  ATOMG.E.ADD.STRONG.GPU PT, R4, desc[UR4][R4.64], R15 ;  /* 0x8000000f040479a8 */ /* 0x000ea200081ef104 */
[----:B0-----:R-:W-:-:S05]  /*0150*/  IMAD.WIDE.U32 R6, R9, 0x4, R6 ;  /* 0x0000000409067825 */ /* 0x001fca00078e0006 */
[----:B------:R-:W3:Y:S01]  /*0160*/  LDG.E R13, desc[UR4][R6.64] ;  /* 0x00000004060d7981 */ /* 0x000ee2000c1e1900 */
[----:B--2---:R-:W-:Y:S02]  /*0170*/  IMAD R9, R8, R11, R4 ;  /* 0x0000000b08097224 */ /* 0x004fe400078e0204 */
[----:B------:R-:W0:Y:S03]  /*0180*/  LDC.64 R4, c[0x0][0x398] ;  /* 0x0000e600ff047b82 */ /* 0x000e260000000a00 */
[----:B------:R-:W-:-:S05]  /*0190*/  LEA R11, R9, R9, 0x1 ;  /* 0x00000009090b7211 */ /* 0x000fca00078e08ff */
[----:B-1----:R-:W-:-:S05]  /*01a0*/  IMAD.WIDE R2, R11, 0x4, R2 ;  /* 0x000000040b027825 */ /* 0x002fca00078e0202 */
[----:B---3--:R-:W-:Y:S04]  /*01b0*/  STG.E desc[UR4][R2.64], R13 ;  /* 0x0000000d02007986 */ /* 0x008fe8000c101904 */
[----:B------:R-:W2:Y:S04]  /*01c0*/  LDG.E R11, desc[UR4][R6.64+0x4] ;  /* 0x00000404060b7981 */ /* 0x000ea8000c1e1900 */
[----:B--2---:R-:W-:Y:S04]  /*01d0*/  STG.E desc[UR4][R2.64+0x4], R11 ;  /* 0x0000040b02007986 */ /* 0x004fe8000c101904 */
[----:B------:R-:W2:Y:S01]  /*01e0*/  LDG.E R15, desc[UR4][R6.64+0x8] ;  /* 0x00000804060f7981 */ /* 0x000ea2000c1e1900 */
[----:B0-----:R-:W-:-:S03]  /*01f0*/  IMAD.WIDE.U32 R4, R0, 0x4, R4 ;  /* 0x0000000400047825 */ /* 0x001fc600078e0004 */
[----:B--2---:R-:W-:Y:S04]  /*0200*/  STG.E desc[UR4][R2.64+0x8], R15 ;  /* 0x0000080f02007986 */ /* 0x004fe8000c101904 */
[----:B------:R-:W-:Y:S01]  /*0210*/  STG.E desc[UR4][R4.64], R9 ;  /* 0x0000000904007986 */ /* 0x000fe2000c101904 */
[----:B------:R-:W-:Y:S05]  /*0220*/  EXIT ;  /* 0x000000000000794d */ /* 0x000fea0003800000 */
.L_x_3:
        /* <DEDUP_REMOVED lines=13> */
.L_x_7:


//--------------------- .nv.shared.reserved.0     --------------------------
	.section	.nv.shared.reserved.0,"aw",@nobits
	.weak		__nv_reservedSMEM_offset_0_alias
	.size		__nv_reservedSMEM_offset_0_alias, 0, 64
	.other		__nv_reservedSMEM_offset_0_alias,@"STO_CUDA_RESERVED_SHARED STV_DEFAULT"
__nv_reservedSMEM_offset_0_alias:
	.zero		0
	.zero		64


//--------------------- .nv.constant0._Z39label_pointcloud_backward_kernel_doublePKdPKiPdPiiii --------------------------
	.section	.nv.constant0._Z39label_pointcloud_backward_kernel_doublePKdPKiPdPiiii,"a",@progbits
	.sectionflags	@""
	.align	4
.nv.constant0._Z39label_pointcloud_backward_kernel_doublePKdPKiPdPiiii:
	.zero		940


//--------------------- .nv.constant0._Z32label_pointcloud_backward_kernelPKfPKiPfPiiii --------------------------
	.section	.nv.constant0._Z32label_pointcloud_backward_kernelPKfPKiPfPiiii,"a",@progbits
	.sectionflags	@""
	.align	4
.nv.constant0._Z32label_pointcloud_backward_kernelPKfPKiPfPiiii:
	.zero		940


//--------------------- .nv.constant0._Z30label_pointcloud_kernel_doublePKdPKiPdPiS4_iii --------------------------
	.section	.nv.constant0._Z30label_pointcloud_kernel_doublePKdPKiPdPiS4_iii,"a",@progbits
	.sectionflags	@""
	.align	4
.nv.constant0._Z30label_pointcloud_kernel_doublePKdPKiPdPiS4_iii:
	.zero		948


//--------------------- .nv.constant0._Z23label_pointcloud_kernelPKfPKiPfPiS4_iii --------------------------
	.section	.nv.constant0._Z23label_pointcloud_kernelPKfPKiPfPiS4_iii,"a",@progbits
	.sectionflags	@""
	.align	4
.nv.constant0._Z23label_pointcloud_kernelPKfPKiPfPiS4_iii:
	.zero		948


//--------------------- SYMBOLS --------------------------

	.type		.nv.reservedSmem.offset0,@object
	.size		.nv.reservedSmem.offset0,0x4
